//
// Generated by NVIDIA NVVM Compiler
//
// Compiler Build ID: CL-36424714
// Cuda compilation tools, release 13.0, V13.0.88
// Based on NVVM 20.0.0
//

.version 9.0
.target sm_100
.address_size 64

	// .globl	add

.visible .entry add(
	.param .u32 add_param_0,
	.param .u64 .ptr .align 1 add_param_1,
	.param .u64 .ptr .align 1 add_param_2,
	.param .u64 .ptr .align 1 add_param_3
)
{
	.reg .pred 	%p<2>;
	.reg .b32 	%r<6>;
	.reg .b32 	%f<4>;
	.reg .b64 	%rd<11>;

	ld.param.u32 	%r2, [add_param_0];
	ld.param.u64 	%rd1, [add_param_1];
	ld.param.u64 	%rd2, [add_param_2];
	ld.param.u64 	%rd3, [add_param_3];
	mov.u32 	%r3, %ctaid.x;
	mov.u32 	%r4, %ntid.x;
	mov.u32 	%r5, %tid.x;
	mad.lo.s32 	%r1, %r3, %r4, %r5;
	setp.ge.s32 	%p1, %r1, %r2;
	@%p1 bra 	$L__BB0_2;
	cvta.to.global.u64 	%rd4, %rd1;
	cvta.to.global.u64 	%rd5, %rd2;
	cvta.to.global.u64 	%rd6, %rd3;
	mul.wide.s32 	%rd7, %r1, 4;
	add.s64 	%rd8, %rd4, %rd7;
	ld.global.f32 	%f1, [%rd8];
	add.s64 	%rd9, %rd5, %rd7;
	ld.global.f32 	%f2, [%rd9];
	add.f32 	%f3, %f1, %f2;
	add.s64 	%rd10, %rd6, %rd7;
	st.global.f32 	[%rd10], %f3;
$L__BB0_2:
	ret;

}
	// .globl	RGBToYKernel
.visible .entry RGBToYKernel(
	.param .u64 .ptr .align 1 RGBToYKernel_param_0,
	.param .u64 .ptr .align 1 RGBToYKernel_param_1,
	.param .u32 RGBToYKernel_param_2,
	.param .u32 RGBToYKernel_param_3
)
{
	.reg .pred 	%p<4>;
	.reg .b16 	%rs<11>;
	.reg .b32 	%r<15>;
	.reg .b64 	%rd<8>;
	.reg .b64 	%fd<7>;

	ld.param.u64 	%rd1, [RGBToYKernel_param_0];
	ld.param.u64 	%rd2, [RGBToYKernel_param_1];
	ld.param.u32 	%r3, [RGBToYKernel_param_2];
	ld.param.u32 	%r4, [RGBToYKernel_param_3];
	mov.u32 	%r5, %ntid.x;
	mov.u32 	%r6, %ctaid.x;
	mov.u32 	%r7, %tid.x;
	mad.lo.s32 	%r8, %r5, %r6, %r7;
	div.s32 	%r2, %r8, %r3;
	mul.lo.s32 	%r9, %r2, %r3;
	sub.s32 	%r1, %r8, %r9;
	or.b32  	%r10, %r1, %r3;
	or.b32  	%r11, %r10, %r2;
	setp.lt.s32 	%p1, %r11, 0;
	setp.gt.s32 	%p2, %r2, %r4;
	or.pred  	%p3, %p2, %p1;
	@%p3 bra 	$L__BB1_2;
	cvta.to.global.u64 	%rd3, %rd1;
	cvta.to.global.u64 	%rd4, %rd2;
	mad.lo.s32 	%r12, %r2, %r3, %r1;
	mul.lo.s32 	%r13, %r12, 3;
	cvt.s64.s32 	%rd5, %r13;
	add.s64 	%rd6, %rd3, %rd5;
	ld.global.u8 	%rs1, [%rd6];
	ld.global.u8 	%rs2, [%rd6+1];
	ld.global.u8 	%rs3, [%rd6+2];
	cvt.rn.f64.u16 	%fd1, %rs1;
	cvt.rn.f64.u16 	%fd2, %rs2;
	mul.f64 	%fd3, %fd2, 0d3FE2C8B439581062;
	fma.rn.f64 	%fd4, %fd1, 0d3FD322D0E5604189, %fd3;
	cvt.rn.f64.u16 	%fd5, %rs3;
	fma.rn.f64 	%fd6, %fd5, 0d3FBD2F1A9FBE76C9, %fd4;
	cvt.rzi.s32.f64 	%r14, %fd6;
	add.s64 	%rd7, %rd4, %rd5;
	ld.global.u8 	%rs4, [%rd7];
	cvt.u16.u32 	%rs5, %r14;
	add.s16 	%rs6, %rs4, %rs5;
	st.global.u8 	[%rd7], %rs6;
	ld.global.u8 	%rs7, [%rd7+1];
	add.s16 	%rs8, %rs7, %rs5;
	st.global.u8 	[%rd7+1], %rs8;
	ld.global.u8 	%rs9, [%rd7+2];
	add.s16 	%rs10, %rs9, %rs5;
	st.global.u8 	[%rd7+2], %rs10;
$L__BB1_2:
	ret;

}


// ===== COMPILED SASS (sm_100) =====

	.target	sm_100

	.elftype	@"ET_EXEC"


//--------------------- .note.nv.tkinfo           --------------------------
	.section	.note.nv.tkinfo,"",@"SHT_NOTE"
	.sectionflags	@"SHF_NOTE_NV_TKINFO"
	.tkinfo
        /*0018*/ 	.word	0x00000002
        /*0030*/ 	.string	""
        /*0030*/ 	.string	"ptxas"
        /*0030*/ 	.string	"Cuda compilation tools, release 13.0, V13.0.88"
        /*0030*/ 	.string	"Build cuda_13.0.r13.0/compiler.36424714_0"
        /*0030*/ 	.string	"-arch sm_100 -m 64 "



//--------------------- .note.nv.cuinfo           --------------------------
	.section	.note.nv.cuinfo,"",@"SHT_NOTE"
	.sectionflags	@"SHF_NOTE_NV_CUINFO"
        /*0018*/ 	.short	0x0002
        /*001a*/ 	.short	0x0064
        /*001c*/ 	.short	0x0082
	.zero		2


//--------------------- .nv.info                  --------------------------
	.section	.nv.info,"",@"SHT_CUDA_INFO"
	.align	4


	//----- nvinfo : EIATTR_REGCOUNT
	.align		4
        /*0000*/ 	.byte	0x04, 0x2f
        /*0002*/ 	.short	(.L_1 - .L_0)
	.align		4
.L_0:
        /*0004*/ 	.word	index@(add)
        /*0008*/ 	.word	0x0000000c


	//----- nvinfo : EIATTR_FRAME_SIZE
	.align		4
.L_1:
        /*000c*/ 	.byte	0x04, 0x11
        /*000e*/ 	.short	(.L_3 - .L_2)
	.align		4
.L_2:
        /*0010*/ 	.word	index@(add)
        /*0014*/ 	.word	0x00000000


	//----- nvinfo : EIATTR_REGCOUNT
	.align		4
.L_3:
        /*0018*/ 	.byte	0x04, 0x2f
        /*001a*/ 	.short	(.L_5 - .L_4)
	.align		4
.L_4:
        /*001c*/ 	.word	index@(RGBToYKernel)
        /*0020*/ 	.word	0x00000016


	//----- nvinfo : EIATTR_FRAME_SIZE
	.align		4
.L_5:
        /*0024*/ 	.byte	0x04, 0x11
        /*0026*/ 	.short	(.L_7 - .L_6)
	.align		4
.L_6:
        /*0028*/ 	.word	index@(RGBToYKernel)
        /*002c*/ 	.word	0x00000000


	//----- nvinfo : EIATTR_MIN_STACK_SIZE
	.align		4
.L_7:
        /*0030*/ 	.byte	0x04, 0x12
        /*0032*/ 	.short	(.L_9 - .L_8)
	.align		4
.L_8:
        /*0034*/ 	.word	index@(RGBToYKernel)
        /*0038*/ 	.word	0x00000000


	//----- nvinfo : EIATTR_MIN_STACK_SIZE
	.align		4
.L_9:
        /*003c*/ 	.byte	0x04, 0x12
        /*003e*/ 	.short	(.L_11 - .L_10)
	.align		4
.L_10:
        /*0040*/ 	.word	index@(add)
        /*0044*/ 	.word	0x00000000
.L_11:


//--------------------- .nv.compat                --------------------------
	.section	.nv.compat,"",@"SHT_CUDA_COMPAT_INFO"
	.align	4
        /*0000*/ 	.byte	0x02, 0x09, 0x00, 0x00, 0x02, 0x02, 0x01, 0x00, 0x02, 0x05, 0x05, 0x00, 0x03, 0x07, 0x01, 0x01
        /*0010*/ 	.byte	0x02, 0x03, 0x00, 0x00, 0x02, 0x06, 0x01, 0x00, 0x04, 0x0b, 0x08, 0x00, 0x01, 0x00, 0x00, 0x00
        /*0020*/ 	.byte	0x00, 0x00, 0x00, 0x00


//--------------------- .nv.info.RGBToYKernel     --------------------------
	.section	.nv.info.RGBToYKernel,"",@"SHT_CUDA_INFO"
	.sectionflags	@""
	.align	4


	//----- nvinfo : EIATTR_CUDA_API_VERSION
	.align		4
        /*0000*/ 	.byte	0x04, 0x37
        /*0002*/ 	.short	(.L_13 - .L_12)
.L_12:
        /*0004*/ 	.word	0x00000082


	//----- nvinfo : EIATTR_KPARAM_INFO
	.align		4
.L_13:
        /*0008*/ 	.byte	0x04, 0x17
        /*000a*/ 	.short	(.L_15 - .L_14)
.L_14:
        /*000c*/ 	.word	0x00000000
        /*0010*/ 	.short	0x0003
        /*0012*/ 	.short	0x0014
        /*0014*/ 	.byte	0x00, 0xf0, 0x11, 0x00


	//----- nvinfo : EIATTR_KPARAM_INFO
	.align		4
.L_15:
        /*0018*/ 	.byte	0x04, 0x17
        /*001a*/ 	.short	(.L_17 - .L_16)
.L_16:
        /*001c*/ 	.word	0x00000000
        /*0020*/ 	.short	0x0002
        /*0022*/ 	.short	0x0010
        /*0024*/ 	.byte	0x00, 0xf0, 0x11, 0x00


	//----- nvinfo : EIATTR_KPARAM_INFO
	.align		4
.L_17:
        /*0028*/ 	.byte	0x04, 0x17
        /*002a*/ 	.short	(.L_19 - .L_18)
.L_18:
        /*002c*/ 	.word	0x00000000
        /*0030*/ 	.short	0x0001
        /*0032*/ 	.short	0x0008
        /*0034*/ 	.byte	0x00, 0xf5, 0x21, 0x00


	//----- nvinfo : EIATTR_KPARAM_INFO
	.align		4
.L_19:
        /*0038*/ 	.byte	0x04, 0x17
        /*003a*/ 	.short	(.L_21 - .L_20)
.L_20:
        /*003c*/ 	.word	0x00000000
        /*0040*/ 	.short	0x0000
        /*0042*/ 	.short	0x0000
        /*0044*/ 	.byte	0x00, 0xf5, 0x21, 0x00


	//----- nvinfo : EIATTR_SPARSE_MMA_MASK
	.align		4
.L_21:
        /*0048*/ 	.byte	0x03, 0x50
        /*004a*/ 	.short	0x0000


	//----- nvinfo : EIATTR_MAXREG_COUNT
	.align		4
        /*004c*/ 	.byte	0x03, 0x1b
        /*004e*/ 	.short	0x00ff


	//----- nvinfo : EIATTR_MERCURY_ISA_VERSION
	.align		4
        /*0050*/ 	.byte	0x03, 0x5f
        /*0052*/ 	.short	0x0101


	//----- nvinfo : EIATTR_VRC_CTA_INIT_COUNT
	.align		4
        /*0054*/ 	.byte	0x02, 0x4a
	.zero		1
	.zero		1


	//----- nvinfo : EIATTR_EXIT_INSTR_OFFSETS
	.align		4
        /*0058*/ 	.byte	0x04, 0x1c
        /*005a*/ 	.short	(.L_23 - .L_22)


	//   ....[0]....
.L_22:
        /*005c*/ 	.word	0x00000230


	//   ....[1]....
        /*0060*/ 	.word	0x00000460


	//----- nvinfo : EIATTR_CBANK_PARAM_SIZE
	.align		4
.L_23:
        /*0064*/ 	.byte	0x03, 0x19
        /*0066*/ 	.short	0x0018


	//----- nvinfo : EIATTR_PARAM_CBANK
	.align		4
        /*0068*/ 	.byte	0x04, 0x0a
        /*006a*/ 	.short	(.L_25 - .L_24)
	.align		4
.L_24:
        /*006c*/ 	.word	index@(.nv.constant0.RGBToYKernel)
        /*0070*/ 	.short	0x0380
        /*0072*/ 	.short	0x0018


	//----- nvinfo : EIATTR_SW_WAR
	.align		4
.L_25:
        /*0074*/ 	.byte	0x04, 0x36
        /*0076*/ 	.short	(.L_27 - .L_26)
.L_26:
        /*0078*/ 	.word	0x00000008
.L_27:


//--------------------- .nv.info.add              --------------------------
	.section	.nv.info.add,"",@"SHT_CUDA_INFO"
	.sectionflags	@""
	.align	4


	//----- nvinfo : EIATTR_CUDA_API_VERSION
	.align		4
        /*0000*/ 	.byte	0x04, 0x37
        /*0002*/ 	.short	(.L_29 - .L_28)
.L_28:
        /*0004*/ 	.word	0x00000082


	//----- nvinfo : EIATTR_KPARAM_INFO
	.align		4
.L_29:
        /*0008*/ 	.byte	0x04, 0x17
        /*000a*/ 	.short	(.L_31 - .L_30)
.L_30:
        /*000c*/ 	.word	0x00000000
        /*0010*/ 	.short	0x0003
        /*0012*/ 	.short	0x0018
        /*0014*/ 	.byte	0x00, 0xf5, 0x21, 0x00


	//----- nvinfo : EIATTR_KPARAM_INFO
	.align		4
.L_31:
        /*0018*/ 	.byte	0x04, 0x17
        /*001a*/ 	.short	(.L_33 - .L_32)
.L_32:
        /*001c*/ 	.word	0x00000000
        /*0020*/ 	.short	0x0002
        /*0022*/ 	.short	0x0010
        /*0024*/ 	.byte	0x00, 0xf5, 0x21, 0x00


	//----- nvinfo : EIATTR_KPARAM_INFO
	.align		4
.L_33:
        /*0028*/ 	.byte	0x04, 0x17
        /*002a*/ 	.short	(.L_35 - .L_34)
.L_34:
        /*002c*/ 	.word	0x00000000
        /*0030*/ 	.short	0x0001
        /*0032*/ 	.short	0x0008
        /*0034*/ 	.byte	0x00, 0xf5, 0x21, 0x00


	//----- nvinfo : EIATTR_KPARAM_INFO
	.align		4
.L_35:
        /*0038*/ 	.byte	0x04, 0x17
        /*003a*/ 	.short	(.L_37 - .L_36)
.L_36:
        /*003c*/ 	.word	0x00000000
        /*0040*/ 	.short	0x0000
        /*0042*/ 	.short	0x0000
        /*0044*/ 	.byte	0x00, 0xf0, 0x11, 0x00


	//----- nvinfo : EIATTR_SPARSE_MMA_MASK
	.align		4
.L_37:
        /*0048*/ 	.byte	0x03, 0x50
        /*004a*/ 	.short	0x0000


	//----- nvinfo : EIATTR_MAXREG_COUNT
	.align		4
        /*004c*/ 	.byte	0x03, 0x1b
        /*004e*/ 	.short	0x00ff


	//----- nvinfo : EIATTR_MERCURY_ISA_VERSION
	.align		4
        /*0050*/ 	.byte	0x03, 0x5f
        /*0052*/ 	.short	0x0101


	//----- nvinfo : EIATTR_VRC_CTA_INIT_COUNT
	.align		4
        /*0054*/ 	.byte	0x02, 0x4a
	.zero		1
	.zero		1


	//----- nvinfo : EIATTR_EXIT_INSTR_OFFSETS
	.align		4
        /*0058*/ 	.byte	0x04, 0x1c
        /*005a*/ 	.short	(.L_39 - .L_38)


	//   ....[0]....
.L_38:
        /*005c*/ 	.word	0x00000070


	//   ....[1]....
        /*0060*/ 	.word	0x00000130


	//----- nvinfo : EIATTR_CBANK_PARAM_SIZE
	.align		4
.L_39:
        /*0064*/ 	.byte	0x03, 0x19
        /*0066*/ 	.short	0x0020


	//----- nvinfo : EIATTR_PARAM_CBANK
	.align		4
        /*0068*/ 	.byte	0x04, 0x0a
        /*006a*/ 	.short	(.L_41 - .L_40)
	.align		4
.L_40:
        /*006c*/ 	.word	index@(.nv.constant0.add)
        /*0070*/ 	.short	0x0380
        /*0072*/ 	.short	0x0020


	//----- nvinfo : EIATTR_SW_WAR
	.align		4
.L_41:
        /*0074*/ 	.byte	0x04, 0x36
        /*0076*/ 	.short	(.L_43 - .L_42)
.L_42:
        /*0078*/ 	.word	0x00000008
.L_43:


//--------------------- .nv.callgraph             --------------------------
	.section	.nv.callgraph,"",@"SHT_CUDA_CALLGRAPH"
	.align	4
	.sectionentsize	8
	.align		4
        /*0000*/ 	.word	0x00000000
	.align		4
        /*0004*/ 	.word	0xffffffff
	.align		4
        /*0008*/ 	.word	0x00000000
	.align		4
        /*000c*/ 	.word	0xfffffffe
	.align		4
        /*0010*/ 	.word	0x00000000
	.align		4
        /*0014*/ 	.word	0xfffffffd
	.align		4
        /*0018*/ 	.word	0x00000000
	.align		4
        /*001c*/ 	.word	0xfffffffc


//--------------------- .text.RGBToYKernel        --------------------------
	.section	.text.RGBToYKernel,"ax",@progbits
	.align	128
        .global         RGBToYKernel
        .type           RGBToYKernel,@function
        .size           RGBToYKernel,(.L_x_2 - RGBToYKernel)
        .other          RGBToYKernel,@"STO_CUDA_ENTRY STV_DEFAULT"
RGBToYKernel:
.text.RGBToYKernel:
[----:B------:R-:W-:Y:S08]  /*0000*/  LDC R1, c[0x0][0x37c] ;  /* 0x0000df00ff017b82 */ /* 0x000ff00000000800 */
[----:B------:R-:W0:Y:S01]  /*0010*/  LDC R9, c[0x0][0x390] ;  /* 0x0000e400ff097b82 */ /* 0x000e220000000800 */
[----:B------:R-:W1:Y:S01]  /*0020*/  S2R R0, SR_CTAID.X ;  /* 0x0000000000007919 */ /* 0x000e620000002500 */
[----:B------:R-:W1:Y:S01]  /*0030*/  LDCU UR4, c[0x0][0x360] ;  /* 0x00006c00ff0477ac */ /* 0x000e620008000800 */
[----:B------:R-:W1:Y:S01]  /*0040*/  S2R R5, SR_TID.X ;  /* 0x0000000000057919 */ /* 0x000e620000002100 */
[----:B0-----:R-:W-:-:S04]  /*0050*/  IABS R7, R9 ;  /* 0x0000000900077213 */ /* 0x001fc80000000000 */
[----:B------:R-:W0:Y:S01]  /*0060*/  I2F.RP R4, R7 ;  /* 0x0000000700047306 */ /* 0x000e220000209400 */
[----:B-1----:R-:W-:Y:S01]  /*0070*/  IMAD R0, R0, UR4, R5 ;  /* 0x0000000400007c24 */ /* 0x002fe2000f8e0205 */
[----:B------:R-:W1:Y:S06]  /*0080*/  LDCU UR4, c[0x0][0x394] ;  /* 0x00007280ff0477ac */ /* 0x000e6c0008000800 */
[----:B0-----:R-:W0:Y:S02]  /*0090*/  MUFU.RCP R4, R4 ;  /* 0x0000000400047308 */ /* 0x001e240000001000 */
[----:B0-----:R-:W-:Y:S01]  /*00a0*/  VIADD R2, R4, 0xffffffe ;  /* 0x0ffffffe04027836 */ /* 0x001fe20000000000 */
[----:B------:R-:W-:-:S05]  /*00b0*/  IABS R4, R0 ;  /* 0x0000000000047213 */ /* 0x000fca0000000000 */
[----:B------:R0:W2:Y:S02]  /*00c0*/  F2I.FTZ.U32.TRUNC.NTZ R3, R2 ;  /* 0x0000000200037305 */ /* 0x0000a4000021f000 */
[----:B0-----:R-:W-:Y:S02]  /*00d0*/  IMAD.MOV.U32 R2, RZ, RZ, RZ ;  /* 0x000000ffff027224 */ /* 0x001fe400078e00ff */
[----:B--2---:R-:W-:-:S04]  /*00e0*/  IMAD.MOV R6, RZ, RZ, -R3 ;  /* 0x000000ffff067224 */ /* 0x004fc800078e0a03 */
[----:B------:R-:W-:-:S04]  /*00f0*/  IMAD R5, R6, R7, RZ ;  /* 0x0000000706057224 */ /* 0x000fc800078e02ff */
[----:B------:R-:W-:-:S06]  /*0100*/  IMAD.HI.U32 R3, R3, R5, R2 ;  /* 0x0000000503037227 */ /* 0x000fcc00078e0002 */
[----:B------:R-:W-:-:S04]  /*0110*/  IMAD.HI.U32 R3, R3, R4, RZ ;  /* 0x0000000403037227 */ /* 0x000fc800078e00ff */
[----:B------:R-:W-:-:S04]  /*0120*/  IMAD.MOV R2, RZ, RZ, -R3 ;  /* 0x000000ffff027224 */ /* 0x000fc800078e0a03 */
[----:B------:R-:W-:-:S05]  /*0130*/  IMAD R2, R7, R2, R4 ;  /* 0x0000000207027224 */ /* 0x000fca00078e0204 */
[----:B------:R-:W-:-:S13]  /*0140*/  ISETP.GT.U32.AND P2, PT, R7, R2, PT ;  /* 0x000000020700720c */ /* 0x000fda0003f44070 */
[-C--:B------:R-:W-:Y:S01]  /*0150*/  @!P2 IADD3 R2, PT, PT, R2, -R7.reuse, RZ ;  /* 0x800000070202a210 */ /* 0x080fe20007ffe0ff */
[----:B------:R-:W-:Y:S01]  /*0160*/  @!P2 VIADD R3, R3, 0x1 ;  /* 0x000000010303a836 */ /* 0x000fe20000000000 */
[----:B------:R-:W-:Y:S02]  /*0170*/  ISETP.NE.AND P2, PT, R9, RZ, PT ;  /* 0x000000ff0900720c */ /* 0x000fe40003f45270 */
[----:B------:R-:W-:Y:S02]  /*0180*/  ISETP.GE.U32.AND P0, PT, R2, R7, PT ;  /* 0x000000070200720c */ /* 0x000fe40003f06070 */
[----:B------:R-:W-:-:S04]  /*0190*/  LOP3.LUT R2, R0, R9, RZ, 0x3c, !PT ;  /* 0x0000000900027212 */ /* 0x000fc800078e3cff */
[----:B------:R-:W-:-:S07]  /*01a0*/  ISETP.GE.AND P1, PT, R2, RZ, PT ;  /* 0x000000ff0200720c */ /* 0x000fce0003f26270 */
[----:B------:R-:W-:-:S06]  /*01b0*/  @P0 VIADD R3, R3, 0x1 ;  /* 0x0000000103030836 */ /* 0x000fcc0000000000 */
[----:B------:R-:W-:Y:S02]  /*01c0*/  @!P1 IADD3 R3, PT, PT, -R3, RZ, RZ ;  /* 0x000000ff03039210 */ /* 0x000fe40007ffe1ff */
[----:B------:R-:W-:-:S05]  /*01d0*/  @!P2 LOP3.LUT R3, RZ, R9, RZ, 0x33, !PT ;  /* 0x00000009ff03a212 */ /* 0x000fca00078e33ff */
[----:B------:R-:W-:-:S04]  /*01e0*/  IMAD.MOV R2, RZ, RZ, -R3 ;  /* 0x000000ffff027224 */ /* 0x000fc800078e0a03 */
[----:B------:R-:W-:-:S05]  /*01f0*/  IMAD R0, R9, R2, R0 ;  /* 0x0000000209007224 */ /* 0x000fca00078e0200 */
[----:B------:R-:W-:-:S04]  /*0200*/  LOP3.LUT R2, R3, R0, R9, 0xfe, !PT ;  /* 0x0000000003027212 */ /* 0x000fc800078efe09 */
[----:B------:R-:W-:-:S04]  /*0210*/  ISETP.GE.AND P0, PT, R2, RZ, PT ;  /* 0x000000ff0200720c */ /* 0x000fc80003f06270 */
[----:B-1----:R-:W-:-:S13]  /*0220*/  ISETP.GT.OR P0, PT, R3, UR4, !P0 ;  /* 0x0000000403007c0c */ /* 0x002fda000c704670 */
[----:B------:R-:W-:Y:S05]  /*0230*/  @P0 EXIT ;  /* 0x000000000000094d */ /* 0x000fea0003800000 */
[----:B------:R-:W0:Y:S01]  /*0240*/  LDCU.128 UR8, c[0x0][0x380] ;  /* 0x00007000ff0877ac */ /* 0x000e220008000c00 */
[----:B------:R-:W-:Y:S01]  /*0250*/  IMAD R0, R3, R9, R0 ;  /* 0x0000000903007224 */ /* 0x000fe200078e0200 */
[----:B------:R-:W1:Y:S03]  /*0260*/  LDCU.64 UR4, c[0x0][0x358] ;  /* 0x00006b00ff0477ac */ /* 0x000e660008000a00 */
[----:B------:R-:W-:-:S05]  /*0270*/  IMAD R0, R0, 0x3, RZ ;  /* 0x0000000300007824 */ /* 0x000fca00078e02ff */
[----:B------:R-:W-:Y:S02]  /*0280*/  SHF.R.S32.HI R3, RZ, 0x1f, R0 ;  /* 0x0000001fff037819 */ /* 0x000fe40000011400 */
[----:B0-----:R-:W-:-:S04]  /*0290*/  IADD3 R4, P0, PT, R0, UR8, RZ ;  /* 0x0000000800047c10 */ /* 0x001fc8000ff1e0ff */
[----:B------:R-:W-:-:S05]  /*02a0*/  IADD3.X R5, PT, PT, R3, UR9, RZ, P0, !PT ;  /* 0x0000000903057c10 */ /* 0x000fca00087fe4ff */
[----:B-1----:R-:W2:Y:S04]  /*02b0*/  LDG.E.U8 R13, desc[UR4][R4.64+0x1] ;  /* 0x00000104040d7981 */ /* 0x002ea8000c1e1100 */
[----:B------:R-:W3:Y:S04]  /*02c0*/  LDG.E.U8 R12, desc[UR4][R4.64] ;  /* 0x00000004040c7981 */ /* 0x000ee8000c1e1100 */
[----:B------:R-:W4:Y:S01]  /*02d0*/  LDG.E.U8 R10, desc[UR4][R4.64+0x2] ;  /* 0x00000204040a7981 */ /* 0x000f22000c1e1100 */
[----:B------:R-:W-:-:S04]  /*02e0*/  IADD3 R2, P0, PT, R0, UR10, RZ ;  /* 0x0000000a00027c10 */ /* 0x000fc8000ff1e0ff */
[----:B------:R-:W-:-:S05]  /*02f0*/  IADD3.X R3, PT, PT, R3, UR11, RZ, P0, !PT ;  /* 0x0000000b03037c10 */ /* 0x000fca00087fe4ff */
[----:B------:R-:W5:Y:S04]  /*0300*/  LDG.E.U8 R15, desc[UR4][R2.64] ;  /* 0x00000004020f7981 */ /* 0x000f68000c1e1100 */
[----:B------:R-:W5:Y:S04]  /*0310*/  LDG.E.U8 R17, desc[UR4][R2.64+0x1] ;  /* 0x0000010402117981 */ /* 0x000f68000c1e1100 */
[----:B------:R-:W5:Y:S01]  /*0320*/  LDG.E.U8 R19, desc[UR4][R2.64+0x2] ;  /* 0x0000020402137981 */ /* 0x000f62000c1e1100 */
[----:B------:R-:W-:Y:S01]  /*0330*/  UMOV UR6, 0x39581062 ;  /* 0x3958106200067882 */ /* 0x000fe20000000000 */
[----:B------:R-:W-:Y:S01]  /*0340*/  UMOV UR7, 0x3fe2c8b4 ;  /* 0x3fe2c8b400077882 */ /* 0x000fe20000000000 */
[----:B--2---:R-:W0:Y:S08]  /*0350*/  I2F.F64.U16 R8, R13 ;  /* 0x0000000d00087312 */ /* 0x004e300000101800 */
[----:B---3--:R-:W1:Y:S01]  /*0360*/  I2F.F64.U16 R6, R12 ;  /* 0x0000000c00067312 */ /* 0x008e620000101800 */
[----:B0-----:R-:W-:-:S07]  /*0370*/  DMUL R8, R8, UR6 ;  /* 0x0000000608087c28 */ /* 0x001fce0008000000 */
[----:B----4-:R-:W0:Y:S01]  /*0380*/  I2F.F64.U16 R10, R10 ;  /* 0x0000000a000a7312 */ /* 0x010e220000101800 */
[----:B------:R-:W-:Y:S01]  /*0390*/  UMOV UR6, 0xe5604189 ;  /* 0xe560418900067882 */ /* 0x000fe20000000000 */
[----:B------:R-:W-:Y:S02]  /*03a0*/  UMOV UR7, 0x3fd322d0 ;  /* 0x3fd322d000077882 */ /* 0x000fe40000000000 */
[----:B-1----:R-:W-:Y:S01]  /*03b0*/  DFMA R6, R6, UR6, R8 ;  /* 0x0000000606067c2b */ /* 0x002fe20008000008 */
[----:B------:R-:W-:Y:S01]  /*03c0*/  UMOV UR6, 0x9fbe76c9 ;  /* 0x9fbe76c900067882 */ /* 0x000fe20000000000 */
[----:B------:R-:W-:-:S06]  /*03d0*/  UMOV UR7, 0x3fbd2f1a ;  /* 0x3fbd2f1a00077882 */ /* 0x000fcc0000000000 */
[----:B0-----:R-:W-:-:S10]  /*03e0*/  DFMA R6, R10, UR6, R6 ;  /* 0x000000060a067c2b */ /* 0x001fd40008000006 */
[----:B------:R-:W5:Y:S02]  /*03f0*/  F2I.F64.TRUNC R6, R6 ;  /* 0x0000000600067311 */ /* 0x000f64000030d100 */
[C---:B-----5:R-:W-:Y:S01]  /*0400*/  IMAD.IADD R15, R6.reuse, 0x1, R15 ;  /* 0x00000001060f7824 */ /* 0x060fe200078e020f */
[C---:B------:R-:W-:Y:S01]  /*0410*/  IADD3 R17, PT, PT, R6.reuse, R17, RZ ;  /* 0x0000001106117210 */ /* 0x040fe20007ffe0ff */
[----:B------:R-:W-:-:S03]  /*0420*/  IMAD.IADD R19, R6, 0x1, R19 ;  /* 0x0000000106137824 */ /* 0x000fc600078e0213 */
[----:B------:R-:W-:Y:S04]  /*0430*/  STG.E.U8 desc[UR4][R2.64], R15 ;  /* 0x0000000f02007986 */ /* 0x000fe8000c101104 */
[----:B------:R-:W-:Y:S04]  /*0440*/  STG.E.U8 desc[UR4][R2.64+0x1], R17 ;  /* 0x0000011102007986 */ /* 0x000fe8000c101104 */
[----:B------:R-:W-:Y:S01]  /*0450*/  STG.E.U8 desc[UR4][R2.64+0x2], R19 ;  /* 0x0000021302007986 */ /* 0x000fe2000c101104 */
[----:B------:R-:W-:Y:S05]  /*0460*/  EXIT ;  /* 0x000000000000794d */ /* 0x000fea0003800000 */
.L_x_0:
[----:B------:R-:W-:-:S00]  /*0470*/  BRA `(.L_x_0) ;  /* 0xfffffffc00fc7947 */ /* 0x000fc0000383ffff */
[----:B------:R-:W-:-:S00]  /*0480*/  NOP ;  /* 0x0000000000007918 */ /* 0x000fc00000000000 */
[----:B------:R-:W-:-:S00]  /*0490*/  NOP ;  /* 0x0000000000007918 */ /* 0x000fc00000000000 */
[----:B------:R-:W-:-:S00]  /*04a0*/  NOP ;  /* 0x0000000000007918 */ /* 0x000fc00000000000 */
[----:B------:R-:W-:-:S00]  /*04b0*/  NOP ;  /* 0x0000000000007918 */ /* 0x000fc00000000000 */
[----:B------:R-:W-:-:S00]  /*04c0*/  NOP ;  /* 0x0000000000007918 */ /* 0x000fc00000000000 */
[----:B------:R-:W-:-:S00]  /*04d0*/  NOP ;  /* 0x0000000000007918 */ /* 0x000fc00000000000 */
[----:B------:R-:W-:-:S00]  /*04e0*/  NOP ;  /* 0x0000000000007918 */ /* 0x000fc00000000000 */
[----:B------:R-:W-:-:S00]  /*04f0*/  NOP ;  /* 0x0000000000007918 */ /* 0x000fc00000000000 */
.L_x_2:


//--------------------- .text.add                 --------------------------
	.section	.text.add,"ax",@progbits
	.align	128
        .global         add
        .type           add,@function
        .size           add,(.L_x_3 - add)
        .other          add,@"STO_CUDA_ENTRY STV_DEFAULT"
add:
.text.add:
[----:B------:R-:W-:Y:S01]  /*0000*/  LDC R1, c[0x0][0x37c] ;  /* 0x0000df00ff017b82 */ /* 0x000fe20000000800 */
[----:B------:R-:W0:Y:S07]  /*0010*/  S2R R0, SR_TID.X ;  /* 0x0000000000007919 */ /* 0x000e2e0000002100 */
[----:B------:R-:W0:Y:S01]  /*0020*/  S2UR UR4, SR_CTAID.X ;  /* 0x00000000000479c3 */ /* 0x000e220000002500 */
[----:B------:R-:W1:Y:S07]  /*0030*/  LDCU UR5, c[0x0][0x380] ;  /* 0x00007000ff0577ac */ /* 0x000e6e0008000800 */
[----:B------:R-:W0:Y:S02]  /*0040*/  LDC R9, c[0x0][0x360] ;  /* 0x0000d800ff097b82 */ /* 0x000e240000000800 */
[----:B0-----:R-:W-:-:S05]  /*0050*/  IMAD R9, R9, UR4, R0 ;  /* 0x0000000409097c24 */ /* 0x001fca000f8e0200 */
[----:B-1----:R-:W-:-:S13]  /*0060*/  ISETP.GE.AND P0, PT, R9, UR5, PT ;  /* 0x0000000509007c0c */ /* 0x002fda000bf06270 */
[----:B------:R-:W-:Y:S05]  /*0070*/  @P0 EXIT ;  /* 0x000000000000094d */ /* 0x000fea0003800000 */
[----:B------:R-:W0:Y:S01]  /*0080*/  LDC.64 R2, c[0x0][0x388] ;  /* 0x0000e200ff027b82 */ /* 0x000e220000000a00 */
[----:B------:R-:W1:Y:S07]  /*0090*/  LDCU.64 UR4, c[0x0][0x358] ;  /* 0x00006b00ff0477ac */ /* 0x000e6e0008000a00 */
[----:B------:R-:W2:Y:S08]  /*00a0*/  LDC.64 R4, c[0x0][0x390] ;  /* 0x0000e400ff047b82 */ /* 0x000eb00000000a00 */
[----:B------:R-:W3:Y:S01]  /*00b0*/  LDC.64 R6, c[0x0][0x398] ;  /* 0x0000e600ff067b82 */ /* 0x000ee20000000a00 */
[----:B0-----:R-:W-:-:S06]  /*00c0*/  IMAD.WIDE R2, R9, 0x4, R2 ;  /* 0x0000000409027825 */ /* 0x001fcc00078e0202 */
[----:B-1----:R-:W4:Y:S01]  /*00d0*/  LDG.E R2, desc[UR4][R2.64] ;  /* 0x0000000402027981 */ /* 0x002f22000c1e1900 */
[----:B--2---:R-:W-:-:S06]  /*00e0*/  IMAD.WIDE R4, R9, 0x4, R4 ;  /* 0x0000000409047825 */ /* 0x004fcc00078e0204 */
[----:B------:R-:W4:Y:S01]  /*00f0*/  LDG.E R5, desc[UR4][R4.64] ;  /* 0x0000000404057981 */ /* 0x000f22000c1e1900 */
[----:B---3--:R-:W-:-:S04]  /*0100*/  IMAD.WIDE R6, R9, 0x4, R6 ;  /* 0x0000000409067825 */ /* 0x008fc800078e0206 */
[----:B----4-:R-:W-:-:S05]  /*0110*/  FADD R9, R2, R5 ;  /* 0x0000000502097221 */ /* 0x010fca0000000000 */
[----:B------:R-:W-:Y:S01]  /*0120*/  STG.E desc[UR4][R6.64], R9 ;  /* 0x0000000906007986 */ /* 0x000fe2000c101904 */
[----:B------:R-:W-:Y:S05]  /*0130*/  EXIT ;  /* 0x000000000000794d */ /* 0x000fea0003800000 */
.L_x_1:
        /* <DEDUP_REMOVED lines=12> */
.L_x_3:


//--------------------- .nv.shared.reserved.0     --------------------------
	.section	.nv.shared.reserved.0,"aw",@nobits
	.weak		__nv_reservedSMEM_offset_0_alias
	.size		__nv_reservedSMEM_offset_0_alias, 0, 64
	.other		__nv_reservedSMEM_offset_0_alias,@"STO_CUDA_RESERVED_SHARED STV_DEFAULT"
__nv_reservedSMEM_offset_0_alias:
	.zero		0
	.zero		64


//--------------------- .nv.constant0.RGBToYKernel --------------------------
	.section	.nv.constant0.RGBToYKernel,"a",@progbits
	.sectionflags	@""
	.align	4
.nv.constant0.RGBToYKernel:
	.zero		920


//--------------------- .nv.constant0.add         --------------------------
	.section	.nv.constant0.add,"a",@progbits
	.sectionflags	@""
	.align	4
.nv.constant0.add:
	.zero		928


//--------------------- SYMBOLS --------------------------

	.type		.nv.reservedSmem.offset0,@object
	.size		.nv.reservedSmem.offset0,0x4
